//
// Generated by NVIDIA NVVM Compiler
//
// Compiler Build ID: CL-36424714
// Cuda compilation tools, release 13.0, V13.0.88
// Based on NVVM 20.0.0
//

.version 9.0
.target sm_100
.address_size 64

	// .globl	_Z23SIContagionProcessOnGPUPKiS0_S0_Pii
.extern .func  (.param .b64 func_retval0) malloc
(
	.param .b64 malloc_param_0
)
;

.visible .entry _Z23SIContagionProcessOnGPUPKiS0_S0_Pii(
	.param .u64 .ptr .align 1 _Z23SIContagionProcessOnGPUPKiS0_S0_Pii_param_0,
	.param .u64 .ptr .align 1 _Z23SIContagionProcessOnGPUPKiS0_S0_Pii_param_1,
	.param .u64 .ptr .align 1 _Z23SIContagionProcessOnGPUPKiS0_S0_Pii_param_2,
	.param .u64 .ptr .align 1 _Z23SIContagionProcessOnGPUPKiS0_S0_Pii_param_3,
	.param .u32 _Z23SIContagionProcessOnGPUPKiS0_S0_Pii_param_4
)
{
	.reg .pred 	%p<19>;
	.reg .b32 	%r<67>;
	.reg .b64 	%rd<32>;

	ld.param.u64 	%rd9, [_Z23SIContagionProcessOnGPUPKiS0_S0_Pii_param_0];
	ld.param.u64 	%rd10, [_Z23SIContagionProcessOnGPUPKiS0_S0_Pii_param_1];
	ld.param.u64 	%rd11, [_Z23SIContagionProcessOnGPUPKiS0_S0_Pii_param_2];
	ld.param.u64 	%rd12, [_Z23SIContagionProcessOnGPUPKiS0_S0_Pii_param_3];
	ld.param.u32 	%r32, [_Z23SIContagionProcessOnGPUPKiS0_S0_Pii_param_4];
	cvta.to.global.u64 	%rd1, %rd12;
	mul.wide.s32 	%rd13, %r32, 4;
	{ // callseq 0, 0
	.param .b64 param0;
	st.param.b64 	[param0], %rd13;
	.param .b64 retval0;
	call.uni (retval0), 
	malloc, 
	(
	param0
	);
	ld.param.b64 	%rd14, [retval0];
	} // callseq 0
	setp.lt.s32 	%p1, %r32, 1;
	@%p1 bra 	$L__BB0_13;
	and.b32  	%r1, %r32, 15;
	setp.lt.u32 	%p2, %r32, 16;
	mov.b32 	%r53, 0;
	@%p2 bra 	$L__BB0_4;
	and.b32  	%r53, %r32, 2147483632;
	mov.b32 	%r51, 0;
$L__BB0_3:
	.pragma "nounroll";
	mul.wide.u32 	%rd15, %r51, 4;
	add.s64 	%rd16, %rd14, %rd15;
	mov.b32 	%r35, -1;
	st.u32 	[%rd16], %r35;
	st.u32 	[%rd16+4], %r35;
	st.u32 	[%rd16+8], %r35;
	st.u32 	[%rd16+12], %r35;
	st.u32 	[%rd16+16], %r35;
	st.u32 	[%rd16+20], %r35;
	st.u32 	[%rd16+24], %r35;
	st.u32 	[%rd16+28], %r35;
	st.u32 	[%rd16+32], %r35;
	st.u32 	[%rd16+36], %r35;
	st.u32 	[%rd16+40], %r35;
	st.u32 	[%rd16+44], %r35;
	st.u32 	[%rd16+48], %r35;
	st.u32 	[%rd16+52], %r35;
	st.u32 	[%rd16+56], %r35;
	st.u32 	[%rd16+60], %r35;
	add.s32 	%r51, %r51, 16;
	setp.ne.s32 	%p3, %r51, %r53;
	@%p3 bra 	$L__BB0_3;
$L__BB0_4:
	setp.eq.s32 	%p4, %r1, 0;
	@%p4 bra 	$L__BB0_13;
	and.b32  	%r6, %r32, 7;
	setp.lt.u32 	%p5, %r1, 8;
	@%p5 bra 	$L__BB0_7;
	mul.wide.u32 	%rd17, %r53, 4;
	add.s64 	%rd18, %rd14, %rd17;
	mov.b32 	%r36, -1;
	st.u32 	[%rd18], %r36;
	st.u32 	[%rd18+4], %r36;
	st.u32 	[%rd18+8], %r36;
	st.u32 	[%rd18+12], %r36;
	st.u32 	[%rd18+16], %r36;
	st.u32 	[%rd18+20], %r36;
	st.u32 	[%rd18+24], %r36;
	st.u32 	[%rd18+28], %r36;
	add.s32 	%r53, %r53, 8;
$L__BB0_7:
	setp.eq.s32 	%p6, %r6, 0;
	@%p6 bra 	$L__BB0_13;
	and.b32  	%r9, %r32, 3;
	setp.lt.u32 	%p7, %r6, 4;
	@%p7 bra 	$L__BB0_10;
	mul.wide.u32 	%rd19, %r53, 4;
	add.s64 	%rd20, %rd14, %rd19;
	mov.b32 	%r37, -1;
	st.u32 	[%rd20], %r37;
	st.u32 	[%rd20+4], %r37;
	st.u32 	[%rd20+8], %r37;
	st.u32 	[%rd20+12], %r37;
	add.s32 	%r53, %r53, 4;
$L__BB0_10:
	setp.eq.s32 	%p8, %r9, 0;
	@%p8 bra 	$L__BB0_13;
	mov.b32 	%r56, 0;
$L__BB0_12:
	.pragma "nounroll";
	mul.wide.u32 	%rd21, %r53, 4;
	add.s64 	%rd22, %rd14, %rd21;
	mov.b32 	%r39, -1;
	st.u32 	[%rd22], %r39;
	add.s32 	%r53, %r53, 1;
	add.s32 	%r56, %r56, 1;
	setp.ne.s32 	%p9, %r56, %r9;
	@%p9 bra 	$L__BB0_12;
$L__BB0_13:
	mov.b32 	%r40, 0;
	st.u32 	[%rd14], %r40;
	mov.b32 	%r41, 1;
	st.global.u32 	[%rd1], %r41;
	setp.lt.s32 	%p10, %r32, 2;
	@%p10 bra 	$L__BB0_24;
	cvta.to.global.u64 	%rd3, %rd10;
	cvta.to.global.u64 	%rd4, %rd9;
	cvta.to.global.u64 	%rd5, %rd11;
	mov.b32 	%r65, 1;
	mov.b32 	%r57, 0;
$L__BB0_15:
	add.s32 	%r18, %r57, 1;
	mov.b32 	%r59, 0;
$L__BB0_16:
	mul.wide.u32 	%rd23, %r59, 4;
	add.s64 	%rd24, %rd14, %rd23;
	ld.u32 	%r45, [%rd24];
	setp.gt.s32 	%p11, %r45, %r57;
	setp.eq.s32 	%p12, %r45, -1;
	or.pred  	%p13, %p11, %p12;
	@%p13 bra 	$L__BB0_22;
	add.s64 	%rd6, %rd3, %rd23;
	ld.global.u32 	%r64, [%rd6];
	setp.lt.s32 	%p14, %r64, 1;
	@%p14 bra 	$L__BB0_22;
	add.s64 	%rd7, %rd4, %rd23;
	mov.b32 	%r62, 0;
$L__BB0_19:
	ld.global.u32 	%r47, [%rd7];
	add.s32 	%r48, %r47, %r62;
	mul.wide.s32 	%rd27, %r48, 4;
	add.s64 	%rd28, %rd5, %rd27;
	ld.global.u32 	%r49, [%rd28];
	mul.wide.s32 	%rd29, %r49, 4;
	add.s64 	%rd8, %rd14, %rd29;
	ld.u32 	%r50, [%rd8];
	setp.ne.s32 	%p15, %r50, -1;
	@%p15 bra 	$L__BB0_21;
	st.u32 	[%rd8], %r18;
	add.s32 	%r65, %r65, 1;
	ld.global.u32 	%r64, [%rd6];
$L__BB0_21:
	add.s32 	%r62, %r62, 1;
	setp.lt.s32 	%p16, %r62, %r64;
	@%p16 bra 	$L__BB0_19;
$L__BB0_22:
	add.s32 	%r59, %r59, 1;
	setp.ne.s32 	%p17, %r59, %r32;
	@%p17 bra 	$L__BB0_16;
	mul.wide.u32 	%rd30, %r57, 4;
	add.s64 	%rd31, %rd1, %rd30;
	st.global.u32 	[%rd31+4], %r65;
	setp.lt.s32 	%p18, %r65, %r32;
	mov.u32 	%r57, %r18;
	@%p18 bra 	$L__BB0_15;
$L__BB0_24:
	ret;

}


// ===== COMPILED SASS (sm_100) =====

	.target	sm_100

	.elftype	@"ET_EXEC"


//--------------------- .note.nv.tkinfo           --------------------------
	.section	.note.nv.tkinfo,"",@"SHT_NOTE"
	.sectionflags	@"SHF_NOTE_NV_TKINFO"
	.tkinfo
        /*0018*/ 	.word	0x00000002
        /*0030*/ 	.string	""
        /*0030*/ 	.string	"ptxas"
        /*0030*/ 	.string	"Cuda compilation tools, release 13.0, V13.0.88"
        /*0030*/ 	.string	"Build cuda_13.0.r13.0/compiler.36424714_0"
        /*0030*/ 	.string	"-arch sm_100 -m 64 "



//--------------------- .note.nv.cuinfo           --------------------------
	.section	.note.nv.cuinfo,"",@"SHT_NOTE"
	.sectionflags	@"SHF_NOTE_NV_CUINFO"
        /*0018*/ 	.short	0x0002
        /*001a*/ 	.short	0x0064
        /*001c*/ 	.short	0x0082
	.zero		2


//--------------------- .nv.info                  --------------------------
	.section	.nv.info,"",@"SHT_CUDA_INFO"
	.align	4


	//----- nvinfo : EIATTR_REGCOUNT
	.align		4
        /*0000*/ 	.byte	0x04, 0x2f
        /*0002*/ 	.short	(.L_1 - .L_0)
	.align		4
.L_0:
        /*0004*/ 	.word	index@(_Z23SIContagionProcessOnGPUPKiS0_S0_Pii)
        /*0008*/ 	.word	0x00000018


	//----- nvinfo : EIATTR_FRAME_SIZE
	.align		4
.L_1:
        /*000c*/ 	.byte	0x04, 0x11
        /*000e*/ 	.short	(.L_3 - .L_2)
	.align		4
.L_2:
        /*0010*/ 	.word	index@(_Z23SIContagionProcessOnGPUPKiS0_S0_Pii)
        /*0014*/ 	.word	0x00000000


	//----- nvinfo : EIATTR_MIN_STACK_SIZE
	.align		4
.L_3:
        /*0018*/ 	.byte	0x04, 0x12
        /*001a*/ 	.short	(.L_5 - .L_4)
	.align		4
.L_4:
        /*001c*/ 	.word	index@(_Z23SIContagionProcessOnGPUPKiS0_S0_Pii)
        /*0020*/ 	.word	0x00000000
.L_5:


//--------------------- .nv.compat                --------------------------
	.section	.nv.compat,"",@"SHT_CUDA_COMPAT_INFO"
	.align	4
        /*0000*/ 	.byte	0x02, 0x09, 0x00, 0x00, 0x02, 0x02, 0x01, 0x00, 0x02, 0x05, 0x05, 0x00, 0x03, 0x07, 0x01, 0x01
        /*0010*/ 	.byte	0x02, 0x03, 0x00, 0x00, 0x02, 0x06, 0x01, 0x00, 0x04, 0x0b, 0x08, 0x00, 0x09, 0x00, 0x00, 0x00
        /*0020*/ 	.byte	0x00, 0x00, 0x00, 0x00


//--------------------- .nv.info._Z23SIContagionProcessOnGPUPKiS0_S0_Pii --------------------------
	.section	.nv.info._Z23SIContagionProcessOnGPUPKiS0_S0_Pii,"",@"SHT_CUDA_INFO"
	.sectionflags	@""
	.align	4


	//----- nvinfo : EIATTR_CUDA_API_VERSION
	.align		4
        /*0000*/ 	.byte	0x04, 0x37
        /*0002*/ 	.short	(.L_7 - .L_6)
.L_6:
        /*0004*/ 	.word	0x00000082


	//----- nvinfo : EIATTR_KPARAM_INFO
	.align		4
.L_7:
        /*0008*/ 	.byte	0x04, 0x17
        /*000a*/ 	.short	(.L_9 - .L_8)
.L_8:
        /*000c*/ 	.word	0x00000000
        /*0010*/ 	.short	0x0004
        /*0012*/ 	.short	0x0020
        /*0014*/ 	.byte	0x00, 0xf0, 0x11, 0x00


	//----- nvinfo : EIATTR_KPARAM_INFO
	.align		4
.L_9:
        /*0018*/ 	.byte	0x04, 0x17
        /*001a*/ 	.short	(.L_11 - .L_10)
.L_10:
        /*001c*/ 	.word	0x00000000
        /*0020*/ 	.short	0x0003
        /*0022*/ 	.short	0x0018
        /*0024*/ 	.byte	0x00, 0xf5, 0x21, 0x00


	//----- nvinfo : EIATTR_KPARAM_INFO
	.align		4
.L_11:
        /*0028*/ 	.byte	0x04, 0x17
        /*002a*/ 	.short	(.L_13 - .L_12)
.L_12:
        /*002c*/ 	.word	0x00000000
        /*0030*/ 	.short	0x0002
        /*0032*/ 	.short	0x0010
        /*0034*/ 	.byte	0x00, 0xf5, 0x21, 0x00


	//----- nvinfo : EIATTR_KPARAM_INFO
	.align		4
.L_13:
        /*0038*/ 	.byte	0x04, 0x17
        /*003a*/ 	.short	(.L_15 - .L_14)
.L_14:
        /*003c*/ 	.word	0x00000000
        /*0040*/ 	.short	0x0001
        /*0042*/ 	.short	0x0008
        /*0044*/ 	.byte	0x00, 0xf5, 0x21, 0x00


	//----- nvinfo : EIATTR_KPARAM_INFO
	.align		4
.L_15:
        /*0048*/ 	.byte	0x04, 0x17
        /*004a*/ 	.short	(.L_17 - .L_16)
.L_16:
        /*004c*/ 	.word	0x00000000
        /*0050*/ 	.short	0x0000
        /*0052*/ 	.short	0x0000
        /*0054*/ 	.byte	0x00, 0xf5, 0x21, 0x00


	//----- nvinfo : EIATTR_SPARSE_MMA_MASK
	.align		4
.L_17:
        /*0058*/ 	.byte	0x03, 0x50
        /*005a*/ 	.short	0x0000


	//----- nvinfo : EIATTR_MAXREG_COUNT
	.align		4
        /*005c*/ 	.byte	0x03, 0x1b
        /*005e*/ 	.short	0x00ff


	//----- nvinfo : EIATTR_EXTERNS
	.align		4
        /*0060*/ 	.byte	0x04, 0x0f
        /*0062*/ 	.short	(.L_19 - .L_18)


	//   ....[0]....
	.align		4
.L_18:
        /*0064*/ 	.word	index@(malloc)


	//----- nvinfo : EIATTR_MERCURY_ISA_VERSION
	.align		4
.L_19:
        /*0068*/ 	.byte	0x03, 0x5f
        /*006a*/ 	.short	0x0101


	//----- nvinfo : EIATTR_VRC_CTA_INIT_COUNT
	.align		4
        /*006c*/ 	.byte	0x02, 0x4a
	.zero		1
	.zero		1


	//----- nvinfo : EIATTR_SYSCALL_OFFSETS
	.align		4
        /*0070*/ 	.byte	0x04, 0x46
        /*0072*/ 	.short	(.L_21 - .L_20)


	//   ....[0]....
.L_20:
        /*0074*/ 	.word	0x000000b0


	//----- nvinfo : EIATTR_EXIT_INSTR_OFFSETS
	.align		4
.L_21:
        /*0078*/ 	.byte	0x04, 0x1c
        /*007a*/ 	.short	(.L_23 - .L_22)


	//   ....[0]....
.L_22:
        /*007c*/ 	.word	0x00000980


	//   ....[1]....
        /*0080*/ 	.word	0x00000d70


	//----- nvinfo : EIATTR_CRS_STACK_SIZE
	.align		4
.L_23:
        /*0084*/ 	.byte	0x04, 0x1e
        /*0086*/ 	.short	(.L_25 - .L_24)
.L_24:
        /*0088*/ 	.word	0x00000000


	//----- nvinfo : EIATTR_CBANK_PARAM_SIZE
	.align		4
.L_25:
        /*008c*/ 	.byte	0x03, 0x19
        /*008e*/ 	.short	0x0024


	//----- nvinfo : EIATTR_PARAM_CBANK
	.align		4
        /*0090*/ 	.byte	0x04, 0x0a
        /*0092*/ 	.short	(.L_27 - .L_26)
	.align		4
.L_26:
        /*0094*/ 	.word	index@(.nv.constant0._Z23SIContagionProcessOnGPUPKiS0_S0_Pii)
        /*0098*/ 	.short	0x0380
        /*009a*/ 	.short	0x0024


	//----- nvinfo : EIATTR_SW_WAR
	.align		4
.L_27:
        /*009c*/ 	.byte	0x04, 0x36
        /*009e*/ 	.short	(.L_29 - .L_28)
.L_28:
        /*00a0*/ 	.word	0x00000008
.L_29:


//--------------------- .nv.callgraph             --------------------------
	.section	.nv.callgraph,"",@"SHT_CUDA_CALLGRAPH"
	.align	4
	.sectionentsize	8
	.align		4
        /*0000*/ 	.word	0x00000000
	.align		4
        /*0004*/ 	.word	0xffffffff
	.align		4
        /*0008*/ 	.word	index@(_Z23SIContagionProcessOnGPUPKiS0_S0_Pii)
	.align		4
        /*000c*/ 	.word	index@(malloc)
	.align		4
        /*0010*/ 	.word	0x00000000
	.align		4
        /*0014*/ 	.word	0xfffffffe
	.align		4
        /*0018*/ 	.word	0x00000000
	.align		4
        /*001c*/ 	.word	0xfffffffd
	.align		4
        /*0020*/ 	.word	0x00000000
	.align		4
        /*0024*/ 	.word	0xfffffffc


//--------------------- .nv.constant4             --------------------------
	.section	.nv.constant4,"a",@progbits
	.align	8
	.align		8
.nv.constant4:
        /*0000*/ 	.dword	malloc


//--------------------- .text._Z23SIContagionProcessOnGPUPKiS0_S0_Pii --------------------------
	.section	.text._Z23SIContagionProcessOnGPUPKiS0_S0_Pii,"ax",@progbits
	.align	128
        .global         _Z23SIContagionProcessOnGPUPKiS0_S0_Pii
        .type           _Z23SIContagionProcessOnGPUPKiS0_S0_Pii,@function
        .size           _Z23SIContagionProcessOnGPUPKiS0_S0_Pii,(.L_x_17 - _Z23SIContagionProcessOnGPUPKiS0_S0_Pii)
        .other          _Z23SIContagionProcessOnGPUPKiS0_S0_Pii,@"STO_CUDA_ENTRY STV_DEFAULT"
_Z23SIContagionProcessOnGPUPKiS0_S0_Pii:
.text._Z23SIContagionProcessOnGPUPKiS0_S0_Pii:
[----:B------:R-:W0:Y:S01]  /*0000*/  LDC R1, c[0x0][0x37c] ;  /* 0x0000df00ff017b82 */ /* 0x000e220000000800 */
[----:B------:R-:W1:Y:S01]  /*0010*/  LDCU UR4, c[0x0][0x3a0] ;  /* 0x00007400ff0477ac */ /* 0x000e620008000800 */
[----:B------:R-:W-:-:S06]  /*0020*/  MOV R0, 0x0 ;  /* 0x0000000000007802 */ /* 0x000fcc0000000f00 */
[----:B------:R2:W3:Y:S01]  /*0030*/  LDC.64 R2, c[0x4][R0] ;  /* 0x0100000000027b82 */ /* 0x0004e20000000a00 */
[----:B-1----:R-:W-:-:S06]  /*0040*/  UIMAD.WIDE UR4, UR4, 0x4, URZ ;  /* 0x00000004040478a5 */ /* 0x002fcc000f8e02ff */
[----:B------:R-:W-:Y:S02]  /*0050*/  IMAD.U32 R7, RZ, RZ, UR5 ;  /* 0x00000005ff077e24 */ /* 0x000fe4000f8e00ff */
[----:B------:R-:W-:Y:S02]  /*0060*/  IMAD.U32 R5, RZ, RZ, UR5 ;  /* 0x00000005ff057e24 */ /* 0x000fe4000f8e00ff */
[----:B------:R-:W-:Y:S02]  /*0070*/  IMAD.U32 R4, RZ, RZ, UR4 ;  /* 0x00000004ff047e24 */ /* 0x000fe4000f8e00ff */
[----:B------:R-:W-:Y:S02]  /*0080*/  IMAD.U32 R6, RZ, RZ, UR4 ;  /* 0x00000004ff067e24 */ /* 0x000fe4000f8e00ff */
[----:B--2---:R-:W-:-:S07]  /*0090*/  IMAD.MOV.U32 R5, RZ, RZ, R7 ;  /* 0x000000ffff057224 */ /* 0x004fce00078e0007 */
[----:B------:R-:W-:-:S07]  /*00a0*/  LEPC R20, `(.L_x_0) ;  /* 0x000000001014794e */ /* 0x000fce0000000000 */
[----:B0--3--:R-:W-:Y:S05]  /*00b0*/  CALL.ABS.NOINC R2 ;  /* 0x0000000002007343 */ /* 0x009fea0003c00000 */
.L_x_0:
[----:B------:R-:W0:Y:S08]  /*00c0*/  LDC R10, c[0x0][0x3a0] ;  /* 0x0000e800ff0a7b82 */ /* 0x000e300000000800 */
[----:B------:R-:W1:Y:S01]  /*00d0*/  LDC.64 R14, c[0x0][0x358] ;  /* 0x0000d600ff0e7b82 */ /* 0x000e620000000a00 */
[----:B0-----:R-:W-:-:S13]  /*00e0*/  ISETP.GE.AND P0, PT, R10, 0x1, PT ;  /* 0x000000010a00780c */ /* 0x001fda0003f06270 */
[----:B-1----:R-:W-:Y:S05]  /*00f0*/  @!P0 BRA `(.L_x_1) ;  /* 0x0000000400fc8947 */ /* 0x002fea0003800000 */
[C---:B------:R-:W-:Y:S01]  /*0100*/  ISETP.GE.U32.AND P1, PT, R10.reuse, 0x10, PT ;  /* 0x000000100a00780c */ /* 0x040fe20003f26070 */
[----:B------:R-:W-:Y:S01]  /*0110*/  IMAD.MOV.U32 R7, RZ, RZ, RZ ;  /* 0x000000ffff077224 */ /* 0x000fe200078e00ff */
[----:B------:R-:W-:-:S04]  /*0120*/  LOP3.LUT R6, R10, 0xf, RZ, 0xc0, !PT ;  /* 0x0000000f0a067812 */ /* 0x000fc800078ec0ff */
[----:B------:R-:W-:-:S07]  /*0130*/  ISETP.NE.AND P0, PT, R6, RZ, PT ;  /* 0x000000ff0600720c */ /* 0x000fce0003f05270 */
[----:B------:R-:W-:Y:S06]  /*0140*/  @!P1 BRA `(.L_x_2) ;  /* 0x0000000000e49947 */ /* 0x000fec0003800000 */
[----:B------:R-:W-:Y:S01]  /*0150*/  BSSY.RECONVERGENT B0, `(.L_x_2) ;  /* 0x0000038000007945 */ /* 0x000fe20003800200 */
[----:B------:R-:W-:Y:S01]  /*0160*/  LOP3.LUT R7, R10, 0x7ffffff0, RZ, 0xc0, !PT ;  /* 0x7ffffff00a077812 */ /* 0x000fe200078ec0ff */
[----:B------:R-:W-:Y:S02]  /*0170*/  IMAD.MOV.U32 R0, RZ, RZ, RZ ;  /* 0x000000ffff007224 */ /* 0x000fe400078e00ff */
[----:B------:R-:W-:-:S07]  /*0180*/  IMAD.MOV.U32 R9, RZ, RZ, -0x1 ;  /* 0xffffffffff097424 */ /* 0x000fce00078e00ff */
.L_x_3:
[----:B0-----:R-:W-:Y:S01]  /*0190*/  IMAD.WIDE.U32 R2, R0, 0x4, R4 ;  /* 0x0000000400027825 */ /* 0x001fe200078e0004 */
[----:B------:R-:W-:Y:S02]  /*01a0*/  R2UR UR4, R14 ;  /* 0x000000000e0472ca */ /* 0x000fe400000e0000 */
[C---:B------:R-:W-:Y:S01]  /*01b0*/  R2UR UR5, R15.reuse ;  /* 0x000000000f0572ca */ /* 0x040fe200000e0000 */
[----:B------:R-:W-:Y:S01]  /*01c0*/  VIADD R0, R0, 0x10 ;  /* 0x0000001000007836 */ /* 0x000fe20000000000 */
[C---:B------:R-:W-:Y:S02]  /*01d0*/  R2UR UR6, R14.reuse ;  /* 0x000000000e0672ca */ /* 0x040fe400000e0000 */
[C---:B------:R-:W-:Y:S02]  /*01e0*/  R2UR UR7, R15.reuse ;  /* 0x000000000f0772ca */ /* 0x040fe400000e0000 */
[----:B------:R-:W-:Y:S02]  /*01f0*/  R2UR UR8, R14 ;  /* 0x000000000e0872ca */ /* 0x000fe400000e0000 */
[----:B------:R-:W-:-:S02]  /*0200*/  R2UR UR9, R15 ;  /* 0x000000000f0972ca */ /* 0x000fc400000e0000 */
[C---:B------:R-:W-:Y:S02]  /*0210*/  R2UR UR10, R14.reuse ;  /* 0x000000000e0a72ca */ /* 0x040fe400000e0000 */
[C---:B------:R-:W-:Y:S01]  /*0220*/  R2UR UR11, R15.reuse ;  /* 0x000000000f0b72ca */ /* 0x040fe200000e0000 */
[----:B------:R0:W-:Y:S01]  /*0230*/  ST.E desc[UR4][R2.64], R9 ;  /* 0x0000000902007985 */ /* 0x0001e2000c101904 */
[C---:B------:R-:W-:Y:S02]  /*0240*/  R2UR UR12, R14.reuse ;  /* 0x000000000e0c72ca */ /* 0x040fe400000e0000 */
[C---:B------:R-:W-:Y:S01]  /*0250*/  R2UR UR13, R15.reuse ;  /* 0x000000000f0d72ca */ /* 0x040fe200000e0000 */
[----:B------:R0:W-:Y:S01]  /*0260*/  ST.E desc[UR6][R2.64+0x4], R9 ;  /* 0x0000040902007985 */ /* 0x0001e2000c101906 */
[C---:B------:R-:W-:Y:S02]  /*0270*/  R2UR UR14, R14.reuse ;  /* 0x000000000e0e72ca */ /* 0x040fe400000e0000 */
[----:B------:R-:W-:Y:S01]  /*0280*/  R2UR UR15, R15 ;  /* 0x000000000f0f72ca */ /* 0x000fe200000e0000 */
[----:B------:R0:W-:Y:S01]  /*0290*/  ST.E desc[UR8][R2.64+0x8], R9 ;  /* 0x0000080902007985 */ /* 0x0001e2000c101908 */
[----:B------:R-:W-:-:S02]  /*02a0*/  R2UR UR16, R14 ;  /* 0x000000000e1072ca */ /* 0x000fc400000e0000 */
        /* <DEDUP_REMOVED lines=27> */
[----:B------:R-:W-:Y:S01]  /*0460*/  R2UR UR35, R15 ;  /* 0x000000000f2372ca */ /* 0x000fe200000e0000 */
[----:B------:R0:W-:Y:S01]  /*0470*/  ST.E desc[UR28][R2.64+0x30], R9 ;  /* 0x0000300902007985 */ /* 0x0001e2000c10191c */
[----:B------:R-:W-:-:S03]  /*0480*/  ISETP.NE.AND P1, PT, R0, R7, PT ;  /* 0x000000070000720c */ /* 0x000fc60003f25270 */
[----:B------:R0:W-:Y:S04]  /*0490*/  ST.E desc[UR30][R2.64+0x34], R9 ;  /* 0x0000340902007985 */ /* 0x0001e8000c10191e */
[----:B------:R0:W-:Y:S04]  /*04a0*/  ST.E desc[UR32][R2.64+0x38], R9 ;  /* 0x0000380902007985 */ /* 0x0001e8000c101920 */
[----:B------:R0:W-:Y:S02]  /*04b0*/  ST.E desc[UR34][R2.64+0x3c], R9 ;  /* 0x00003c0902007985 */ /* 0x0001e4000c101922 */
[----:B------:R-:W-:Y:S05]  /*04c0*/  @P1 BRA `(.L_x_3) ;  /* 0xfffffffc00301947 */ /* 0x000fea000383ffff */
[----:B------:R-:W-:Y:S05]  /*04d0*/  BSYNC.RECONVERGENT B0 ;  /* 0x0000000000007941 */ /* 0x000fea0003800200 */
.L_x_2:
[----:B------:R-:W-:Y:S04]  /*04e0*/  BSSY.RECONVERGENT B0, `(.L_x_1) ;  /* 0x0000040000007945 */ /* 0x000fe80003800200 */
[----:B------:R-:W-:Y:S05]  /*04f0*/  @!P0 BRA `(.L_x_4) ;  /* 0x0000000000f88947 */ /* 0x000fea0003800000 */
[----:B------:R-:W-:Y:S02]  /*0500*/  ISETP.GE.U32.AND P0, PT, R6, 0x8, PT ;  /* 0x000000080600780c */ /* 0x000fe40003f06070 */
[----:B------:R-:W-:-:S04]  /*0510*/  LOP3.LUT R8, R10, 0x7, RZ, 0xc0, !PT ;  /* 0x000000070a087812 */ /* 0x000fc800078ec0ff */
[----:B------:R-:W-:-:S07]  /*0520*/  ISETP.NE.AND P1, PT, R8, RZ, PT ;  /* 0x000000ff0800720c */ /* 0x000fce0003f25270 */
[----:B------:R-:W-:Y:S06]  /*0530*/  @!P0 BRA `(.L_x_5) ;  /* 0x00000000006c8947 */ /* 0x000fec0003800000 */
[C---:B------:R-:W-:Y:S01]  /*0540*/  R2UR UR4, R14.reuse ;  /* 0x000000000e0472ca */ /* 0x040fe200000e0000 */
[----:B0-----:R-:W-:Y:S01]  /*0550*/  IMAD.MOV.U32 R9, RZ, RZ, -0x1 ;  /* 0xffffffffff097424 */ /* 0x001fe200078e00ff */
[----:B------:R-:W-:Y:S01]  /*0560*/  R2UR UR5, R15 ;  /* 0x000000000f0572ca */ /* 0x000fe200000e0000 */
[----:B------:R-:W-:Y:S01]  /*0570*/  IMAD.WIDE.U32 R2, R7, 0x4, R4 ;  /* 0x0000000407027825 */ /* 0x000fe200078e0004 */
[C---:B------:R-:W-:Y:S02]  /*0580*/  R2UR UR6, R14.reuse ;  /* 0x000000000e0672ca */ /* 0x040fe400000e0000 */
[----:B------:R-:W-:Y:S01]  /*0590*/  R2UR UR7, R15 ;  /* 0x000000000f0772ca */ /* 0x000fe200000e0000 */
[----:B------:R-:W-:Y:S01]  /*05a0*/  VIADD R7, R7, 0x8 ;  /* 0x0000000807077836 */ /* 0x000fe20000000000 */
        /* <DEDUP_REMOVED lines=14> */
[----:B------:R-:W-:Y:S02]  /*0690*/  R2UR UR18, R14 ;  /* 0x000000000e1272ca */ /* 0x000fe400000e0000 */
[----:B------:R-:W-:Y:S01]  /*06a0*/  R2UR UR19, R15 ;  /* 0x000000000f1372ca */ /* 0x000fe200000e0000 */
[----:B------:R1:W-:Y:S04]  /*06b0*/  ST.E desc[UR12][R2.64+0x10], R9 ;  /* 0x0000100902007985 */ /* 0x0003e8000c10190c */
[----:B------:R1:W-:Y:S04]  /*06c0*/  ST.E desc[UR14][R2.64+0x14], R9 ;  /* 0x0000140902007985 */ /* 0x0003e8000c10190e */
[----:B------:R1:W-:Y:S04]  /*06d0*/  ST.E desc[UR16][R2.64+0x18], R9 ;  /* 0x0000180902007985 */ /* 0x0003e8000c101910 */
[----:B------:R1:W-:Y:S02]  /*06e0*/  ST.E desc[UR18][R2.64+0x1c], R9 ;  /* 0x00001c0902007985 */ /* 0x0003e4000c101912 */
.L_x_5:
[----:B------:R-:W-:Y:S05]  /*06f0*/  @!P1 BRA `(.L_x_4) ;  /* 0x0000000000789947 */ /* 0x000fea0003800000 */
[----:B------:R-:W-:Y:S02]  /*0700*/  ISETP.GE.U32.AND P0, PT, R8, 0x4, PT ;  /* 0x000000040800780c */ /* 0x000fe40003f06070 */
[----:B------:R-:W-:-:S04]  /*0710*/  LOP3.LUT R0, R10, 0x3, RZ, 0xc0, !PT ;  /* 0x000000030a007812 */ /* 0x000fc800078ec0ff */
[----:B------:R-:W-:-:S07]  /*0720*/  ISETP.NE.AND P1, PT, R0, RZ, PT ;  /* 0x000000ff0000720c */ /* 0x000fce0003f25270 */
[----:B------:R-:W-:Y:S06]  /*0730*/  @!P0 BRA `(.L_x_6) ;  /* 0x00000000003c8947 */ /* 0x000fec0003800000 */
[C---:B------:R-:W-:Y:S01]  /*0740*/  R2UR UR4, R14.reuse ;  /* 0x000000000e0472ca */ /* 0x040fe200000e0000 */
[----:B01----:R-:W-:Y:S01]  /*0750*/  IMAD.MOV.U32 R9, RZ, RZ, -0x1 ;  /* 0xffffffffff097424 */ /* 0x003fe200078e00ff */
[----:B------:R-:W-:Y:S01]  /*0760*/  R2UR UR5, R15 ;  /* 0x000000000f0572ca */ /* 0x000fe200000e0000 */
[----:B------:R-:W-:Y:S01]  /*0770*/  IMAD.WIDE.U32 R2, R7, 0x4, R4 ;  /* 0x0000000407027825 */ /* 0x000fe200078e0004 */
[C---:B------:R-:W-:Y:S02]  /*0780*/  R2UR UR6, R14.reuse ;  /* 0x000000000e0672ca */ /* 0x040fe400000e0000 */
[----:B------:R-:W-:Y:S01]  /*0790*/  R2UR UR7, R15 ;  /* 0x000000000f0772ca */ /* 0x000fe200000e0000 */
[----:B------:R-:W-:Y:S01]  /*07a0*/  VIADD R7, R7, 0x4 ;  /* 0x0000000407077836 */ /* 0x000fe20000000000 */
[----:B------:R-:W-:Y:S02]  /*07b0*/  R2UR UR8, R14 ;  /* 0x000000000e0872ca */ /* 0x000fe400000e0000 */
[----:B------:R-:W-:-:S02]  /*07c0*/  R2UR UR9, R15 ;  /* 0x000000000f0972ca */ /* 0x000fc400000e0000 */
[----:B------:R-:W-:Y:S02]  /*07d0*/  R2UR UR10, R14 ;  /* 0x000000000e0a72ca */ /* 0x000fe400000e0000 */
[----:B------:R-:W-:Y:S01]  /*07e0*/  R2UR UR11, R15 ;  /* 0x000000000f0b72ca */ /* 0x000fe200000e0000 */
[----:B------:R2:W-:Y:S04]  /*07f0*/  ST.E desc[UR4][R2.64], R9 ;  /* 0x0000000902007985 */ /* 0x0005e8000c101904 */
[----:B------:R2:W-:Y:S04]  /*0800*/  ST.E desc[UR6][R2.64+0x4], R9 ;  /* 0x0000040902007985 */ /* 0x0005e8000c101906 */
[----:B------:R2:W-:Y:S04]  /*0810*/  ST.E desc[UR8][R2.64+0x8], R9 ;  /* 0x0000080902007985 */ /* 0x0005e8000c101908 */
[----:B------:R2:W-:Y:S02]  /*0820*/  ST.E desc[UR10][R2.64+0xc], R9 ;  /* 0x00000c0902007985 */ /* 0x0005e4000c10190a */
.L_x_6:
[----:B------:R-:W-:Y:S05]  /*0830*/  @!P1 BRA `(.L_x_4) ;  /* 0x0000000000289947 */ /* 0x000fea0003800000 */
[----:B012---:R-:W-:Y:S02]  /*0840*/  IMAD.MOV.U32 R9, RZ, RZ, RZ ;  /* 0x000000ffff097224 */ /* 0x007fe400078e00ff */
[----:B------:R-:W-:-:S07]  /*0850*/  IMAD.MOV.U32 R11, RZ, RZ, -0x1 ;  /* 0xffffffffff0b7424 */ /* 0x000fce00078e00ff */
.L_x_7:
[----:B------:R-:W-:Y:S01]  /*0860*/  VIADD R9, R9, 0x1 ;  /* 0x0000000109097836 */ /* 0x000fe20000000000 */
[----:B------:R-:W-:Y:S01]  /*0870*/  R2UR UR4, R14 ;  /* 0x000000000e0472ca */ /* 0x000fe200000e0000 */
[----:B---3--:R-:W-:Y:S01]  /*0880*/  IMAD.WIDE.U32 R2, R7, 0x4, R4 ;  /* 0x0000000407027825 */ /* 0x008fe200078e0004 */
[----:B------:R-:W-:Y:S02]  /*0890*/  R2UR UR5, R15 ;  /* 0x000000000f0572ca */ /* 0x000fe400000e0000 */
[----:B------:R-:W-:Y:S01]  /*08a0*/  ISETP.NE.AND P0, PT, R9, R0, PT ;  /* 0x000000000900720c */ /* 0x000fe20003f05270 */
[----:B------:R-:W-:-:S10]  /*08b0*/  VIADD R7, R7, 0x1 ;  /* 0x0000000107077836 */ /* 0x000fd40000000000 */
[----:B------:R3:W-:Y:S02]  /*08c0*/  ST.E desc[UR4][R2.64], R11 ;  /* 0x0000000b02007985 */ /* 0x0007e4000c101904 */
[----:B------:R-:W-:Y:S05]  /*08d0*/  @P0 BRA `(.L_x_7) ;  /* 0xfffffffc00e00947 */ /* 0x000fea000383ffff */
.L_x_4:
[----:B------:R-:W-:Y:S05]  /*08e0*/  BSYNC.RECONVERGENT B0 ;  /* 0x0000000000007941 */ /* 0x000fea0003800200 */
.L_x_1:
[----:B0123--:R-:W0:Y:S01]  /*08f0*/  LDC.64 R2, c[0x0][0x398] ;  /* 0x0000e600ff027b82 */ /* 0x00fe220000000a00 */
[C---:B------:R-:W-:Y:S01]  /*0900*/  R2UR UR4, R14.reuse ;  /* 0x000000000e0472ca */ /* 0x040fe200000e0000 */
[----:B------:R-:W-:Y:S01]  /*0910*/  IMAD.MOV.U32 R7, RZ, RZ, 0x1 ;  /* 0x00000001ff077424 */ /* 0x000fe200078e00ff */
[C---:B------:R-:W-:Y:S02]  /*0920*/  R2UR UR5, R15.reuse ;  /* 0x000000000f0572ca */ /* 0x040fe400000e0000 */
[----:B------:R-:W-:Y:S02]  /*0930*/  R2UR UR6, R14 ;  /* 0x000000000e0672ca */ /* 0x000fe400000e0000 */
[----:B------:R-:W-:Y:S02]  /*0940*/  R2UR UR7, R15 ;  /* 0x000000000f0772ca */ /* 0x000fe400000e0000 */
[----:B------:R-:W-:-:S07]  /*0950*/  ISETP.GE.AND P0, PT, R10, 0x2, PT ;  /* 0x000000020a00780c */ /* 0x000fce0003f06270 */
[----:B------:R1:W-:Y:S04]  /*0960*/  ST.E desc[UR4][R4.64], RZ ;  /* 0x000000ff04007985 */ /* 0x0003e8000c101904 */
[----:B0-----:R1:W-:Y:S02]  /*0970*/  STG.E desc[UR6][R2.64], R7 ;  /* 0x0000000702007986 */ /* 0x0013e4000c101906 */
[----:B------:R-:W-:Y:S05]  /*0980*/  @!P0 EXIT ;  /* 0x000000000000894d */ /* 0x000fea0003800000 */
[----:B-1----:R-:W-:Y:S02]  /*0990*/  IMAD.MOV.U32 R2, RZ, RZ, 0x1 ;  /* 0x00000001ff027424 */ /* 0x002fe400078e00ff */
[----:B------:R-:W-:-:S07]  /*09a0*/  IMAD.MOV.U32 R3, RZ, RZ, RZ ;  /* 0x000000ffff037224 */ /* 0x000fce00078e00ff */
.L_x_15:
[----:B------:R-:W-:Y:S01]  /*09b0*/  BSSY.RECONVERGENT B0, `(.L_x_8) ;  /* 0x0000032000007945 */ /* 0x000fe20003800200 */
[----:B0-----:R-:W-:Y:S02]  /*09c0*/  VIADD R0, R3, 0x1 ;  /* 0x0000000103007836 */ /* 0x001fe40000000000 */
[----:B-1----:R-:W-:-:S07]  /*09d0*/  IMAD.MOV.U32 R11, RZ, RZ, RZ ;  /* 0x000000ffff0b7224 */ /* 0x002fce00078e00ff */
.L_x_14:
[----:B------:R-:W-:Y:S01]  /*09e0*/  R2UR UR4, R14 ;  /* 0x000000000e0472ca */ /* 0x000fe200000e0000 */
[----:B------:R-:W-:Y:S01]  /*09f0*/  IMAD.WIDE.U32 R6, R11, 0x4, R4 ;  /* 0x000000040b067825 */ /* 0x000fe200078e0004 */
[----:B------:R-:W-:-:S13]  /*0a00*/  R2UR UR5, R15 ;  /* 0x000000000f0572ca */ /* 0x000fda00000e0000 */
[----:B------:R-:W2:Y:S01]  /*0a10*/  LD.E R6, desc[UR4][R6.64] ;  /* 0x0000000406067980 */ /* 0x000ea2000c101900 */
[----:B0-----:R-:W0:Y:S01]  /*0a20*/  LDCU UR4, c[0x0][0x3a0] ;  /* 0x00007400ff0477ac */ /* 0x001e220008000800 */
[----:B------:R-:W-:Y:S01]  /*0a30*/  IMAD.MOV.U32 R17, RZ, RZ, R11 ;  /* 0x000000ffff117224 */ /* 0x000fe200078e000b */
[----:B------:R-:W-:Y:S01]  /*0a40*/  BSSY.RECONVERGENT B1, `(.L_x_9) ;  /* 0x0000027000017945 */ /* 0x000fe20003800200 */
[----:B------:R-:W-:-:S05]  /*0a50*/  VIADD R11, R11, 0x1 ;  /* 0x000000010b0b7836 */ /* 0x000fca0000000000 */
[----:B0-----:R-:W-:Y:S02]  /*0a60*/  ISETP.NE.AND P1, PT, R11, UR4, PT ;  /* 0x000000040b007c0c */ /* 0x001fe4000bf25270 */
[----:B--2---:R-:W-:-:S04]  /*0a70*/  ISETP.NE.AND P0, PT, R6, -0x1, PT ;  /* 0xffffffff0600780c */ /* 0x004fc80003f05270 */
[----:B------:R-:W-:-:S13]  /*0a80*/  ISETP.GT.OR P0, PT, R6, R3, !P0 ;  /* 0x000000030600720c */ /* 0x000fda0004704670 */
[----:B------:R-:W-:Y:S05]  /*0a90*/  @P0 BRA `(.L_x_10) ;  /* 0x0000000000840947 */ /* 0x000fea0003800000 */
[----:B------:R-:W0:Y:S01]  /*0aa0*/  LDC.64 R8, c[0x0][0x388] ;  /* 0x0000e200ff087b82 */ /* 0x000e220000000a00 */
[----:B------:R-:W-:Y:S02]  /*0ab0*/  R2UR UR4, R14 ;  /* 0x000000000e0472ca */ /* 0x000fe400000e0000 */
[----:B------:R-:W-:Y:S01]  /*0ac0*/  R2UR UR5, R15 ;  /* 0x000000000f0572ca */ /* 0x000fe200000e0000 */
[----:B0-----:R-:W-:-:S12]  /*0ad0*/  IMAD.WIDE.U32 R8, R17, 0x4, R8 ;  /* 0x0000000411087825 */ /* 0x001fd800078e0008 */
[----:B------:R-:W2:Y:S02]  /*0ae0*/  LDG.E R10, desc[UR4][R8.64] ;  /* 0x00000004080a7981 */ /* 0x000ea4000c1e1900 */
[----:B--2---:R-:W-:-:S13]  /*0af0*/  ISETP.GE.AND P0, PT, R10, 0x1, PT ;  /* 0x000000010a00780c */ /* 0x004fda0003f06270 */
[----:B------:R-:W-:Y:S05]  /*0b00*/  @!P0 BRA `(.L_x_10) ;  /* 0x0000000000688947 */ /* 0x000fea0003800000 */
[----:B------:R-:W0:Y:S01]  /*0b10*/  LDC.64 R12, c[0x0][0x380] ;  /* 0x0000e000ff0c7b82 */ /* 0x000e220000000a00 */
[----:B------:R-:W-:-:S07]  /*0b20*/  IMAD.MOV.U32 R21, RZ, RZ, RZ ;  /* 0x000000ffff157224 */ /* 0x000fce00078e00ff */
[----:B------:R-:W1:Y:S01]  /*0b30*/  LDC.64 R6, c[0x0][0x390] ;  /* 0x0000e400ff067b82 */ /* 0x000e620000000a00 */
[----:B0-----:R-:W-:-:S07]  /*0b40*/  IMAD.WIDE.U32 R12, R17, 0x4, R12 ;  /* 0x00000004110c7825 */ /* 0x001fce00078e000c */
.L_x_13:
[----:B------:R-:W-:Y:S02]  /*0b50*/  R2UR UR4, R14 ;  /* 0x000000000e0472ca */ /* 0x000fe400000e0000 */
[----:B------:R-:W-:-:S13]  /*0b60*/  R2UR UR5, R15 ;  /* 0x000000000f0572ca */ /* 0x000fda00000e0000 */
[----:B------:R-:W2:Y:S02]  /*0b70*/  LDG.E R16, desc[UR4][R12.64] ;  /* 0x000000040c107981 */ /* 0x000ea4000c1e1900 */
[----:B--2---:R-:W-:-:S04]  /*0b80*/  IMAD.IADD R17, R16, 0x1, R21 ;  /* 0x0000000110117824 */ /* 0x004fc800078e0215 */
[----:B-1----:R-:W-:-:S06]  /*0b90*/  IMAD.WIDE R16, R17, 0x4, R6 ;  /* 0x0000000411107825 */ /* 0x002fcc00078e0206 */
[----:B------:R-:W2:Y:S02]  /*0ba0*/  LDG.E R17, desc[UR4][R16.64] ;  /* 0x0000000410117981 */ /* 0x000ea4000c1e1900 */
[----:B0-2---:R-:W-:-:S05]  /*0bb0*/  IMAD.WIDE R18, R17, 0x4, R4 ;  /* 0x0000000411127825 */ /* 0x005fca00078e0204 */
[----:B------:R-:W2:Y:S01]  /*0bc0*/  LD.E R20, desc[UR4][R18.64] ;  /* 0x0000000412147980 */ /* 0x000ea2000c101900 */
[----:B------:R-:W-:Y:S01]  /*0bd0*/  BSSY.RECONVERGENT B2, `(.L_x_11) ;  /* 0x000000b000027945 */ /* 0x000fe20003800200 */
[----:B------:R-:W-:Y:S01]  /*0be0*/  VIADD R21, R21, 0x1 ;  /* 0x0000000115157836 */ /* 0x000fe20000000000 */
[----:B--2---:R-:W-:-:S13]  /*0bf0*/  ISETP.NE.AND P0, PT, R20, -0x1, PT ;  /* 0xffffffff1400780c */ /* 0x004fda0003f05270 */
[----:B------:R-:W-:Y:S05]  /*0c00*/  @P0 BRA `(.L_x_12) ;  /* 0x00000000001c0947 */ /* 0x000fea0003800000 */
[C---:B------:R-:W-:Y:S02]  /*0c10*/  R2UR UR4, R14.reuse ;  /* 0x000000000e0472ca */ /* 0x040fe400000e0000 */
[C---:B------:R-:W-:Y:S02]  /*0c20*/  R2UR UR5, R15.reuse ;  /* 0x000000000f0572ca */ /* 0x040fe400000e0000 */
[----:B------:R-:W-:Y:S02]  /*0c30*/  R2UR UR6, R14 ;  /* 0x000000000e0672ca */ /* 0x000fe400000e0000 */
[----:B------:R-:W-:-:S09]  /*0c40*/  R2UR UR7, R15 ;  /* 0x000000000f0772ca */ /* 0x000fd200000e0000 */
[----:B------:R0:W-:Y:S04]  /*0c50*/  ST.E desc[UR4][R18.64], R0 ;  /* 0x0000000012007985 */ /* 0x0001e8000c101904 */
[----:B------:R0:W5:Y:S01]  /*0c60*/  LDG.E R10, desc[UR6][R8.64] ;  /* 0x00000006080a7981 */ /* 0x000162000c1e1900 */
[----:B------:R-:W-:-:S07]  /*0c70*/  VIADD R2, R2, 0x1 ;  /* 0x0000000102027836 */ /* 0x000fce0000000000 */
.L_x_12:
[----:B------:R-:W-:Y:S05]  /*0c80*/  BSYNC.RECONVERGENT B2 ;  /* 0x0000000000027941 */ /* 0x000fea0003800200 */
.L_x_11:
[----:B-----5:R-:W-:-:S13]  /*0c90*/  ISETP.GE.AND P0, PT, R21, R10, PT ;  /* 0x0000000a1500720c */ /* 0x020fda0003f06270 */
[----:B------:R-:W-:Y:S05]  /*0ca0*/  @!P0 BRA `(.L_x_13) ;  /* 0xfffffffc00a88947 */ /* 0x000fea000383ffff */
.L_x_10:
[----:B------:R-:W-:Y:S05]  /*0cb0*/  BSYNC.RECONVERGENT B1 ;  /* 0x0000000000017941 */ /* 0x000fea0003800200 */
.L_x_9:
[----:B------:R-:W-:Y:S05]  /*0cc0*/  @P1 BRA `(.L_x_14) ;  /* 0xfffffffc00441947 */ /* 0x000fea000383ffff */
[----:B------:R-:W-:Y:S05]  /*0cd0*/  BSYNC.RECONVERGENT B0 ;  /* 0x0000000000007941 */ /* 0x000fea0003800200 */
.L_x_8:
[----:B------:R-:W1:Y:S01]  /*0ce0*/  LDCU UR4, c[0x0][0x3a0] ;  /* 0x00007400ff0477ac */ /* 0x000e620008000800 */
[----:B------:R-:W2:Y:S01]  /*0cf0*/  LDC.64 R6, c[0x0][0x398] ;  /* 0x0000e600ff067b82 */ /* 0x000ea20000000a00 */
[----:B------:R-:W-:Y:S02]  /*0d00*/  R2UR UR6, R14 ;  /* 0x000000000e0672ca */ /* 0x000fe400000e0000 */
[----:B------:R-:W-:Y:S02]  /*0d10*/  R2UR UR7, R15 ;  /* 0x000000000f0772ca */ /* 0x000fe400000e0000 */
[----:B-1----:R-:W-:Y:S01]  /*0d20*/  ISETP.GE.AND P0, PT, R2, UR4, PT ;  /* 0x0000000402007c0c */ /* 0x002fe2000bf06270 */
[----:B--2---:R-:W-:-:S04]  /*0d30*/  IMAD.WIDE.U32 R6, R3, 0x4, R6 ;  /* 0x0000000403067825 */ /* 0x004fc800078e0006 */
[----:B------:R-:W-:-:S06]  /*0d40*/  IMAD.MOV.U32 R3, RZ, RZ, R0 ;  /* 0x000000ffff037224 */ /* 0x000fcc00078e0000 */
[----:B------:R1:W-:Y:S02]  /*0d50*/  STG.E desc[UR6][R6.64+0x4], R2 ;  /* 0x0000040206007986 */ /* 0x0003e4000c101906 */
[----:B------:R-:W-:Y:S05]  /*0d60*/  @!P0 BRA `(.L_x_15) ;  /* 0xfffffffc00108947 */ /* 0x000fea000383ffff */
[----:B------:R-:W-:Y:S05]  /*0d70*/  EXIT ;  /* 0x000000000000794d */ /* 0x000fea0003800000 */
.L_x_16:
[----:B------:R-:W-:-:S00]  /*0d80*/  BRA `(.L_x_16) ;  /* 0xfffffffc00fc7947 */ /* 0x000fc0000383ffff */
[----:B------:R-:W-:-:S00]  /*0d90*/  NOP ;  /* 0x0000000000007918 */ /* 0x000fc00000000000 */
        /* <DEDUP_REMOVED lines=14> */
.L_x_17:


//--------------------- .nv.shared.reserved.0     --------------------------
	.section	.nv.shared.reserved.0,"aw",@nobits
	.weak		__nv_reservedSMEM_offset_0_alias
	.size		__nv_reservedSMEM_offset_0_alias, 0, 64
	.other		__nv_reservedSMEM_offset_0_alias,@"STO_CUDA_RESERVED_SHARED STV_DEFAULT"
__nv_reservedSMEM_offset_0_alias:
	.zero		0
	.zero		64


//--------------------- .nv.constant0._Z23SIContagionProcessOnGPUPKiS0_S0_Pii --------------------------
	.section	.nv.constant0._Z23SIContagionProcessOnGPUPKiS0_S0_Pii,"a",@progbits
	.sectionflags	@""
	.align	4
.nv.constant0._Z23SIContagionProcessOnGPUPKiS0_S0_Pii:
	.zero		932


//--------------------- SYMBOLS --------------------------

	.type		.nv.reservedSmem.offset0,@object
	.size		.nv.reservedSmem.offset0,0x4
	.type		malloc,@function
